	.headerflags	@"EF_CUDA_TEXMODE_UNIFIED EF_CUDA_64BIT_ADDRESS EF_CUDA_ACCELERATORS EF_CUDA_SM90 EF_CUDA_VIRTUAL_SM(EF_CUDA_SM90)"
	.elftype	@"ET_EXEC"


//--------------------- .nv.info                  --------------------------
	.section	.nv.info,"",@"SHT_CUDA_INFO"
	.align	4


	//----- nvinfo : EIATTR_REGCOUNT
	.align		4
        /*0000*/ 	.byte	0x04, 0x2f
        /*0002*/ 	.short	(.L_3 - .L_2)
	.align		4
.L_2:
        /*0004*/ 	.word	index@(triton_poi_fused__native_batch_norm_legit_no_training_add_native_batch_norm_backward_relu_32)
        /*0008*/ 	.word	0x00000022


	//----- nvinfo : EIATTR_MIN_STACK_SIZE
	.align		4
.L_3:
        /*000c*/ 	.byte	0x04, 0x12
        /*000e*/ 	.short	(.L_5 - .L_4)
	.align		4
.L_4:
        /*0010*/ 	.word	index@(triton_poi_fused__native_batch_norm_legit_no_training_add_native_batch_norm_backward_relu_32)
        /*0014*/ 	.word	0x00000000


	//----- nvinfo : EIATTR_FRAME_SIZE
	.align		4
.L_5:
        /*0018*/ 	.byte	0x04, 0x11
        /*001a*/ 	.short	(.L_7 - .L_6)
	.align		4
.L_6:
        /*001c*/ 	.word	index@(triton_poi_fused__native_batch_norm_legit_no_training_add_native_batch_norm_backward_relu_32)
        /*0020*/ 	.word	0x00000000


	//----- nvinfo : EIATTR_MIN_STACK_SIZE
	.align		4
.L_7:
        /*0024*/ 	.byte	0x04, 0x12
        /*0026*/ 	.short	(.L_9 - .L_8)
	.align		4
.L_8:
        /*0028*/ 	.word	index@(triton_poi_fused__native_batch_norm_legit_no_training_add_native_batch_norm_backward_relu_32)
        /*002c*/ 	.word	0x00000000
.L_9:


//--------------------- .nv.info.triton_poi_fused__native_batch_norm_legit_no_training_add_native_batch_norm_backward_relu_32 --------------------------
	.section	.nv.info.triton_poi_fused__native_batch_norm_legit_no_training_add_native_batch_norm_backward_relu_32,"",@"SHT_CUDA_INFO"
	.sectionflags	@""
	.align	4


	//----- nvinfo : EIATTR_CUDA_API_VERSION
	.align		4
        /*0000*/ 	.byte	0x04, 0x37
        /*0002*/ 	.short	(.L_11 - .L_10)
.L_10:
        /*0004*/ 	.word	0x0000007c


	//----- nvinfo : EIATTR_KPARAM_INFO
	.align		4
.L_11:
        /*0008*/ 	.byte	0x04, 0x17
        /*000a*/ 	.short	(.L_13 - .L_12)
.L_12:
        /*000c*/ 	.word	0x00000000
        /*0010*/ 	.short	0x0009
        /*0012*/ 	.short	0x0048
        /*0014*/ 	.byte	0x00, 0xf0, 0x11, 0x00


	//----- nvinfo : EIATTR_KPARAM_INFO
	.align		4
.L_13:
        /*0018*/ 	.byte	0x04, 0x17
        /*001a*/ 	.short	(.L_15 - .L_14)
.L_14:
        /*001c*/ 	.word	0x00000000
        /*0020*/ 	.short	0x0008
        /*0022*/ 	.short	0x0040
        /*0024*/ 	.byte	0x00, 0xf4, 0x21, 0x00


	//----- nvinfo : EIATTR_KPARAM_INFO
	.align		4
.L_15:
        /*0028*/ 	.byte	0x04, 0x17
        /*002a*/ 	.short	(.L_17 - .L_16)
.L_16:
        /*002c*/ 	.word	0x00000000
        /*0030*/ 	.short	0x0007
        /*0032*/ 	.short	0x0038
        /*0034*/ 	.byte	0x00, 0xf4, 0x21, 0x00


	//----- nvinfo : EIATTR_KPARAM_INFO
	.align		4
.L_17:
        /*0038*/ 	.byte	0x04, 0x17
        /*003a*/ 	.short	(.L_19 - .L_18)
.L_18:
        /*003c*/ 	.word	0x00000000
        /*0040*/ 	.short	0x0006
        /*0042*/ 	.short	0x0030
        /*0044*/ 	.byte	0x00, 0xf4, 0x21, 0x00


	//----- nvinfo : EIATTR_KPARAM_INFO
	.align		4
.L_19:
        /*0048*/ 	.byte	0x04, 0x17
        /*004a*/ 	.short	(.L_21 - .L_20)
.L_20:
        /*004c*/ 	.word	0x00000000
        /*0050*/ 	.short	0x0005
        /*0052*/ 	.short	0x0028
        /*0054*/ 	.byte	0x00, 0xf4, 0x21, 0x00


	//----- nvinfo : EIATTR_KPARAM_INFO
	.align		4
.L_21:
        /*0058*/ 	.byte	0x04, 0x17
        /*005a*/ 	.short	(.L_23 - .L_22)
.L_22:
        /*005c*/ 	.word	0x00000000
        /*0060*/ 	.short	0x0004
        /*0062*/ 	.short	0x0020
        /*0064*/ 	.byte	0x00, 0xf4, 0x21, 0x00


	//----- nvinfo : EIATTR_KPARAM_INFO
	.align		4
.L_23:
        /*0068*/ 	.byte	0x04, 0x17
        /*006a*/ 	.short	(.L_25 - .L_24)
.L_24:
        /*006c*/ 	.word	0x00000000
        /*0070*/ 	.short	0x0003
        /*0072*/ 	.short	0x0018
        /*0074*/ 	.byte	0x00, 0xf4, 0x21, 0x00


	//----- nvinfo : EIATTR_KPARAM_INFO
	.align		4
.L_25:
        /*0078*/ 	.byte	0x04, 0x17
        /*007a*/ 	.short	(.L_27 - .L_26)
.L_26:
        /*007c*/ 	.word	0x00000000
        /*0080*/ 	.short	0x0002
        /*0082*/ 	.short	0x0010
        /*0084*/ 	.byte	0x00, 0xf4, 0x21, 0x00


	//----- nvinfo : EIATTR_KPARAM_INFO
	.align		4
.L_27:
        /*0088*/ 	.byte	0x04, 0x17
        /*008a*/ 	.short	(.L_29 - .L_28)
.L_28:
        /*008c*/ 	.word	0x00000000
        /*0090*/ 	.short	0x0001
        /*0092*/ 	.short	0x0008
        /*0094*/ 	.byte	0x00, 0xf4, 0x21, 0x00


	//----- nvinfo : EIATTR_KPARAM_INFO
	.align		4
.L_29:
        /*0098*/ 	.byte	0x04, 0x17
        /*009a*/ 	.short	(.L_31 - .L_30)
.L_30:
        /*009c*/ 	.word	0x00000000
        /*00a0*/ 	.short	0x0000
        /*00a2*/ 	.short	0x0000
        /*00a4*/ 	.byte	0x00, 0xf4, 0x21, 0x00


	//----- nvinfo : EIATTR_SPARSE_MMA_MASK
	.align		4
.L_31:
        /*00a8*/ 	.byte	0x03, 0x50
        /*00aa*/ 	.short	0x0000


	//----- nvinfo : EIATTR_MAXREG_COUNT
	.align		4
        /*00ac*/ 	.byte	0x03, 0x1b
        /*00ae*/ 	.short	0x00ff


	//----- nvinfo : EIATTR_EXIT_INSTR_OFFSETS
	.align		4
        /*00b0*/ 	.byte	0x04, 0x1c
        /*00b2*/ 	.short	(.L_33 - .L_32)


	//   ....[0]....
.L_32:
        /*00b4*/ 	.word	0x000008d0


	//----- nvinfo : EIATTR_REQNTID
	.align		4
.L_33:
        /*00b8*/ 	.byte	0x04, 0x10
        /*00ba*/ 	.short	(.L_35 - .L_34)
.L_34:
        /*00bc*/ 	.word	0x00000080
        /*00c0*/ 	.word	0x00000001
        /*00c4*/ 	.word	0x00000001


	//----- nvinfo : EIATTR_CBANK_PARAM_SIZE
	.align		4
.L_35:
        /*00c8*/ 	.byte	0x03, 0x19
        /*00ca*/ 	.short	0x004c


	//----- nvinfo : EIATTR_PARAM_CBANK
	.align		4
        /*00cc*/ 	.byte	0x04, 0x0a
        /*00ce*/ 	.short	(.L_37 - .L_36)
	.align		4
.L_36:
        /*00d0*/ 	.word	index@(.nv.constant0.triton_poi_fused__native_batch_norm_legit_no_training_add_native_batch_norm_backward_relu_32)
        /*00d4*/ 	.short	0x0210
        /*00d6*/ 	.short	0x004c


	//----- nvinfo : EIATTR_SW_WAR
	.align		4
.L_37:
        /*00d8*/ 	.byte	0x04, 0x36
        /*00da*/ 	.short	(.L_39 - .L_38)
.L_38:
        /*00dc*/ 	.word	0x00000008
.L_39:


//--------------------- .nv.callgraph             --------------------------
	.section	.nv.callgraph,"",@"SHT_CUDA_CALLGRAPH"
	.align	4
	.sectionentsize	8
	.align		4
        /*0000*/ 	.word	0x00000000
	.align		4
        /*0004*/ 	.word	0xffffffff
	.align		4
        /*0008*/ 	.word	0x00000000
	.align		4
        /*000c*/ 	.word	0xfffffffe
	.align		4
        /*0010*/ 	.word	0x00000000
	.align		4
        /*0014*/ 	.word	0xfffffffd
	.align		4
        /*0018*/ 	.word	0x00000000
	.align		4
        /*001c*/ 	.word	0xfffffffc


//--------------------- .nv.constant4             --------------------------
	.section	.nv.constant4,"a",@progbits
	.align	8
	.align		8
.nv.constant4:
        /*0000*/ 	.dword	_$_str
	.align		8
        /*0008*/ 	.dword	_$_str_$_2


//--------------------- .text.triton_poi_fused__native_batch_norm_legit_no_training_add_native_batch_norm_backward_relu_32 --------------------------
	.section	.text.triton_poi_fused__native_batch_norm_legit_no_training_add_native_batch_norm_backward_relu_32,"ax",@progbits
	.align	128
        .global         triton_poi_fused__native_batch_norm_legit_no_training_add_native_batch_norm_backward_relu_32
        .type           triton_poi_fused__native_batch_norm_legit_no_training_add_native_batch_norm_backward_relu_32,@function
        .size           triton_poi_fused__native_batch_norm_legit_no_training_add_native_batch_norm_backward_relu_32,(.L_x_1 - triton_poi_fused__native_batch_norm_legit_no_training_add_native_batch_norm_backward_relu_32)
        .other          triton_poi_fused__native_batch_norm_legit_no_training_add_native_batch_norm_backward_relu_32,@"STO_CUDA_ENTRY STV_DEFAULT"
triton_poi_fused__native_batch_norm_legit_no_training_add_native_batch_norm_backward_relu_32:
.text.triton_poi_fused__native_batch_norm_legit_no_training_add_native_batch_norm_backward_relu_32:
[----:B------:R-:W-:Y:S01]  /*0000*/  LDC R1, c[0x0][0x28] ;  /* 0x00000a00ff017b82 */ /* 0x000fe20000000800 */
[----:B------:R-:W1:Y:S07]  /*0010*/  S2R R0, SR_TID.X ;  /* 0x0000000000007919 */ /* 0x000e6e0000002100 */
[----:B------:R-:W2:Y:S01]  /*0020*/  LDC.64 R20, c[0x0][0x230] ;  /* 0x00008c00ff147b82 */ /* 0x000ea20000000a00 */
[----:B------:R-:W-:Y:S01]  /*0030*/  ULDC.64 UR4, c[0x0][0x208] ;  /* 0x0000820000047ab9 */ /* 0x000fe20000000a00 */
[----:B------:R-:W3:Y:S06]  /*0040*/  S2R R3, SR_CTAID.X ;  /* 0x0000000000037919 */ /* 0x000eec0000002500 */
[----:B------:R-:W4:Y:S08]  /*0050*/  LDC.64 R26, c[0x0][0x218] ;  /* 0x00008600ff1a7b82 */ /* 0x000f300000000a00 */
[----:B------:R-:W5:Y:S01]  /*0060*/  LDC.64 R28, c[0x0][0x220] ;  /* 0x00008800ff1c7b82 */ /* 0x000f620000000a00 */
[----:B-1----:R-:W-:-:S02]  /*0070*/  SHF.L.U32 R0, R0, 0x2, RZ ;  /* 0x0000000200007819 */ /* 0x002fc400000006ff */
[----:B---3--:R-:W-:Y:S02]  /*0080*/  SHF.R.S32.HI R2, RZ, 0x15, R3 ;  /* 0x00000015ff027819 */ /* 0x008fe40000011403 */
[----:B------:R-:W-:Y:S02]  /*0090*/  LOP3.LUT R0, R0, 0x1fc, RZ, 0xc0, !PT ;  /* 0x000001fc00007812 */ /* 0x000fe400078ec0ff */
[----:B------:R-:W-:Y:S02]  /*00a0*/  SGXT R2, R2, 0x1 ;  /* 0x000000010202781a */ /* 0x000fe40000000200 */
[----:B------:R-:W-:-:S04]  /*00b0*/  LEA R3, R3, R0, 0xa ;  /* 0x0000000003037211 */ /* 0x000fc800078e50ff */
[----:B------:R-:W-:-:S04]  /*00c0*/  LEA.HI R2, R2, R3, RZ, 0x7 ;  /* 0x0000000302027211 */ /* 0x000fc800078f38ff */
[----:B------:R-:W-:-:S04]  /*00d0*/  LOP3.LUT R2, R2, 0xffffff80, RZ, 0xc0, !PT ;  /* 0xffffff8002027812 */ /* 0x000fc800078ec0ff */
[----:B------:R-:W-:-:S05]  /*00e0*/  IADD3 R24, R3, -R2, RZ ;  /* 0x8000000203187210 */ /* 0x000fca0007ffe0ff */
[----:B--2---:R-:W-:-:S06]  /*00f0*/  IMAD.WIDE R20, R24, 0x4, R20 ;  /* 0x0000000418147825 */ /* 0x004fcc00078e0214 */
[----:B------:R-:W2:Y:S01]  /*0100*/  LDG.E.EL.128 R20, desc[UR4][R20.64] ;  /* 0x0000000414147981 */ /* 0x000ea2000c2e1d00 */
[----:B----4-:R-:W-:-:S04]  /*0110*/  IMAD.WIDE R26, R3, 0x4, R26 ;  /* 0x00000004031a7825 */ /* 0x010fc800078e021a */
[----:B-----5:R-:W-:Y:S01]  /*0120*/  IMAD.WIDE R28, R3, 0x4, R28 ;  /* 0x00000004031c7825 */ /* 0x020fe200078e021c */
[----:B------:R-:W3:Y:S04]  /*0130*/  LDG.E.128 R4, desc[UR4][R26.64] ;  /* 0x000000041a047981 */ /* 0x000ee8000c1e1d00 */
[----:B------:R-:W3:Y:S04]  /*0140*/  LDG.E.128 R12, desc[UR4][R28.64] ;  /* 0x000000041c0c7981 */ /* 0x000ee8000c1e1d00 */
[----:B------:R3:W4:Y:S04]  /*0150*/  LDG.E.128 R8, desc[UR4][R26.64+0x800] ;  /* 0x000800041a087981 */ /* 0x000728000c1e1d00 */
[----:B------:R1:W4:Y:S01]  /*0160*/  LDG.E.128 R16, desc[UR4][R28.64+0x800] ;  /* 0x000800041c107981 */ /* 0x000322000c1e1d00 */
[----:B--2---:R-:W-:Y:S01]  /*0170*/  FADD R0, R20, 9.9999997473787516356e-06 ;  /* 0x3727c5ac14007421 */ /* 0x004fe20000000000 */
[----:B------:R-:W-:Y:S01]  /*0180*/  FADD R21, R21, 9.9999997473787516356e-06 ;  /* 0x3727c5ac15157421 */ /* 0x000fe20000000000 */
[----:B------:R-:W-:Y:S01]  /*0190*/  FADD R22, R22, 9.9999997473787516356e-06 ;  /* 0x3727c5ac16167421 */ /* 0x000fe20000000000 */
[----:B------:R-:W-:Y:S01]  /*01a0*/  HFMA2.MMA R20, -RZ, RZ, 1.625, 0 ;  /* 0x3e800000ff147435 */ /* 0x000fe200000001ff */
[----:B------:R-:W2:Y:S01]  /*01b0*/  MUFU.SQRT R30, R0 ;  /* 0x00000000001e7308 */ /* 0x000ea20000002000 */
[----:B------:R-:W-:Y:S01]  /*01c0*/  FADD R23, R23, 9.9999997473787516356e-06 ;  /* 0x3727c5ac17177421 */ /* 0x000fe20000000000 */
[----:B---3--:R-:W-:Y:S01]  /*01d0*/  FADD R27, R6, R14 ;  /* 0x0000000e061b7221 */ /* 0x008fe20000000000 */
[----:B-1----:R-:W-:-:S05]  /*01e0*/  FADD R29, R7, R15 ;  /* 0x0000000f071d7221 */ /* 0x002fca0000000000 */
[----:B------:R1:W3:Y:S01]  /*01f0*/  MUFU.SQRT R2, R21 ;  /* 0x0000001500027308 */ /* 0x0002e20000002000 */
[----:B--2---:R-:W-:-:S07]  /*0200*/  FSETP.GT.AND P6, PT, R30, 8.50705917302346158658e+37, PT ;  /* 0x7e8000001e00780b */ /* 0x004fce0003fc4000 */
[----:B------:R-:W2:Y:S01]  /*0210*/  MUFU.SQRT R22, R22 ;  /* 0x0000001600167308 */ /* 0x000ea20000002000 */
[----:B------:R-:W-:Y:S02]  /*0220*/  FSETP.GEU.AND P5, PT, R30, 1.175494350822287508e-38, PT ;  /* 0x008000001e00780b */ /* 0x000fe40003fae000 */
[----:B-1----:R-:W-:Y:S02]  /*0230*/  FSEL R21, R20, 1, P6 ;  /* 0x3f80000014157808 */ /* 0x002fe40003000000 */
[----:B---3--:R-:W-:-:S03]  /*0240*/  FSETP.GT.AND P4, PT, R2, 8.50705917302346158658e+37, PT ;  /* 0x7e8000000200780b */ /* 0x008fc60003f84000 */
[----:B------:R1:W3:Y:S01]  /*0250*/  MUFU.SQRT R25, R23 ;  /* 0x0000001700197308 */ /* 0x0002e20000002000 */
[----:B------:R-:W-:Y:S01]  /*0260*/  FSETP.GEU.AND P3, PT, R2, 1.175494350822287508e-38, PT ;  /* 0x008000000200780b */ /* 0x000fe20003f6e000 */
[----:B------:R-:W-:-:S04]  /*0270*/  @P6 FMUL R30, R30, 0.25 ;  /* 0x3e8000001e1e6820 */ /* 0x000fc80000400000 */
[----:B------:R-:W-:Y:S01]  /*0280*/  @!P5 FMUL R21, R21, 16777216 ;  /* 0x4b8000001515d820 */ /* 0x000fe20000400000 */
[----:B--2---:R-:W-:Y:S01]  /*0290*/  FSETP.GT.AND P2, PT, R22, 8.50705917302346158658e+37, PT ;  /* 0x7e8000001600780b */ /* 0x004fe20003f44000 */
[----:B------:R-:W-:Y:S01]  /*02a0*/  @!P5 FMUL R30, R30, 16777216 ;  /* 0x4b8000001e1ed820 */ /* 0x000fe20000400000 */
[----:B------:R-:W-:Y:S02]  /*02b0*/  FSETP.GEU.AND P0, PT, R22, 1.175494350822287508e-38, PT ;  /* 0x008000001600780b */ /* 0x000fe40003f0e000 */
[----:B-1----:R-:W-:Y:S01]  /*02c0*/  FSEL R23, R20, 1, P4 ;  /* 0x3f80000014177808 */ /* 0x002fe20002000000 */
[----:B------:R1:W2:Y:S01]  /*02d0*/  MUFU.RCP R0, R30 ;  /* 0x0000001e00007308 */ /* 0x0002a20000001000 */
[----:B------:R-:W-:Y:S01]  /*02e0*/  @P4 FMUL R2, R2, 0.25 ;  /* 0x3e80000002024820 */ /* 0x000fe20000400000 */
[----:B------:R-:W-:Y:S02]  /*02f0*/  FSEL R26, R20, 1, P2 ;  /* 0x3f800000141a7808 */ /* 0x000fe40001000000 */
[----:B------:R-:W-:Y:S01]  /*0300*/  @!P3 FMUL R23, R23, 16777216 ;  /* 0x4b8000001717b820 */ /* 0x000fe20000400000 */
[----:B------:R-:W-:Y:S01]  /*0310*/  @!P3 FMUL R2, R2, 16777216 ;  /* 0x4b8000000202b820 */ /* 0x000fe20000400000 */
[----:B----4-:R-:W-:Y:S01]  /*0320*/  FADD R16, R8, R16 ;  /* 0x0000001008107221 */ /* 0x010fe20000000000 */
[----:B------:R-:W-:Y:S01]  /*0330*/  FADD R17, R9, R17 ;  /* 0x0000001109117221 */ /* 0x000fe20000000000 */
[----:B------:R-:W-:Y:S01]  /*0340*/  @P2 FMUL R22, R22, 0.25 ;  /* 0x3e80000016162820 */ /* 0x000fe20000400000 */
[----:B-1----:R-:W1:Y:S01]  /*0350*/  LDC.64 R30, c[0x0][0x210] ;  /* 0x00008400ff1e7b82 */ /* 0x002e620000000a00 */
[----:B------:R-:W-:Y:S01]  /*0360*/  @!P0 FMUL R26, R26, 16777216 ;  /* 0x4b8000001a1a8820 */ /* 0x000fe20000400000 */
[----:B------:R-:W4:Y:S01]  /*0370*/  MUFU.RCP R2, R2 ;  /* 0x0000000200027308 */ /* 0x000f220000001000 */
[----:B------:R-:W-:Y:S01]  /*0380*/  @!P0 FMUL R22, R22, 16777216 ;  /* 0x4b80000016168820 */ /* 0x000fe20000400000 */
[----:B------:R-:W-:Y:S01]  /*0390*/  FADD R18, R10, R18 ;  /* 0x000000120a127221 */ /* 0x000fe20000000000 */
[C---:B---3--:R-:W-:Y:S01]  /*03a0*/  FSETP.GT.AND P1, PT, R25.reuse, 8.50705917302346158658e+37, PT ;  /* 0x7e8000001900780b */ /* 0x048fe20003f24000 */
[----:B--2---:R-:W-:Y:S01]  /*03b0*/  FMUL R0, R0, R21 ;  /* 0x0000001500007220 */ /* 0x004fe20000400000 */
[----:B------:R-:W-:-:S02]  /*03c0*/  FSETP.GEU.AND P6, PT, R25, 1.175494350822287508e-38, PT ;  /* 0x008000001900780b */ /* 0x000fc40003fce000 */
[----:B------:R-:W-:Y:S01]  /*03d0*/  FSEL R20, R20, 1, P1 ;  /* 0x3f80000014147808 */ /* 0x000fe20000800000 */
[----:B------:R2:W3:Y:S01]  /*03e0*/  MUFU.RCP R21, R22 ;  /* 0x0000001600157308 */ /* 0x0004e20000001000 */
[----:B----4-:R-:W-:Y:S01]  /*03f0*/  FMUL R2, R2, R23 ;  /* 0x0000001702027220 */ /* 0x010fe20000400000 */
[----:B------:R-:W-:Y:S01]  /*0400*/  FADD R23, R5, R13 ;  /* 0x0000000d05177221 */ /* 0x000fe20000000000 */
[----:B--2---:R-:W-:-:S05]  /*0410*/  FADD R22, R4, R12 ;  /* 0x0000000c04167221 */ /* 0x004fca0000000000 */
[----:B------:R-:W-:Y:S01]  /*0420*/  @P1 FMUL R25, R25, 0.25 ;  /* 0x3e80000019191820 */ /* 0x000fe20000400000 */
[----:B------:R-:W2:Y:S01]  /*0430*/  LDC.64 R4, c[0x0][0x228] ;  /* 0x00008a00ff047b82 */ /* 0x000ea20000000a00 */
[----:B------:R-:W-:Y:S01]  /*0440*/  @!P6 FMUL R20, R20, 16777216 ;  /* 0x4b8000001414e820 */ /* 0x000fe20000400000 */
[----:B-1----:R-:W-:-:S04]  /*0450*/  IMAD.WIDE R30, R3, 0x4, R30 ;  /* 0x00000004031e7825 */ /* 0x002fc800078e021e */
[----:B---3--:R-:W-:Y:S01]  /*0460*/  FMUL R21, R21, R26 ;  /* 0x0000001a15157220 */ /* 0x008fe20000400000 */
[----:B------:R-:W-:Y:S01]  /*0470*/  @!P6 FMUL R25, R25, 16777216 ;  /* 0x4b8000001919e820 */ /* 0x000fe20000400000 */
[----:B------:R-:W3:Y:S01]  /*0480*/  LDG.E.128 R12, desc[UR4][R30.64+0x800] ;  /* 0x000800041e0c7981 */ /* 0x000ee2000c1e1d00 */
[----:B------:R-:W-:-:S04]  /*0490*/  FADD R26, R11, R19 ;  /* 0x000000130b1a7221 */ /* 0x000fc80000000000 */
[----:B------:R-:W1:Y:S01]  /*04a0*/  MUFU.RCP R25, R25 ;  /* 0x0000001900197308 */ /* 0x000e620000001000 */
[----:B--2---:R-:W-:Y:S02]  /*04b0*/  IMAD.WIDE R8, R24, 0x4, R4 ;  /* 0x0000000418087825 */ /* 0x004fe400078e0204 */
[----:B------:R2:W4:Y:S02]  /*04c0*/  LDG.E.128 R4, desc[UR4][R30.64] ;  /* 0x000000041e047981 */ /* 0x000524000c1e1d00 */
[----:B-1----:R-:W-:Y:S02]  /*04d0*/  FMUL R20, R25, R20 ;  /* 0x0000001419147220 */ /* 0x002fe40000400000 */
[----:B------:R-:W5:Y:S01]  /*04e0*/  LDG.E.EL.128 R8, desc[UR4][R8.64] ;  /* 0x0000000408087981 */ /* 0x000f62000c2e1d00 */
[----:B--2---:R-:W1:Y:S01]  /*04f0*/  LDC.64 R30, c[0x0][0x248] ;  /* 0x00009200ff1e7b82 */ /* 0x004e620000000a00 */
[----:B---3--:R-:W-:Y:S01]  /*0500*/  FADD R25, R13, R17 ;  /* 0x000000110d197221 */ /* 0x008fe20000000000 */
[----:B------:R-:W-:-:S06]  /*0510*/  FADD R28, R12, R16 ;  /* 0x000000100c1c7221 */ /* 0x000fcc0000000000 */
[----:B------:R-:W2:Y:S08]  /*0520*/  LDC.64 R16, c[0x0][0x238] ;  /* 0x00008e00ff107b82 */ /* 0x000eb00000000a00 */
[----:B------:R-:W3:Y:S01]  /*0530*/  LDC.64 R12, c[0x0][0x240] ;  /* 0x00009000ff0c7b82 */ /* 0x000ee20000000a00 */
[----:B------:R-:W-:Y:S01]  /*0540*/  FADD R14, R14, R18 ;  /* 0x000000120e0e7221 */ /* 0x000fe20000000000 */
[----:B------:R-:W-:Y:S01]  /*0550*/  FADD R26, R15, R26 ;  /* 0x0000001a0f1a7221 */ /* 0x000fe20000000000 */
[----:B----4-:R-:W-:-:S04]  /*0560*/  FADD R6, R6, R27 ;  /* 0x0000001b06067221 */ /* 0x010fc80000000000 */
[----:B-----5:R-:W-:Y:S01]  /*0570*/  FADD R6, -R10, R6 ;  /* 0x000000060a067221 */ /* 0x020fe20000000100 */
[----:B--2---:R-:W-:-:S04]  /*0580*/  IMAD.WIDE R16, R24, 0x4, R16 ;  /* 0x0000000418107825 */ /* 0x004fc800078e0210 */
[----:B------:R-:W-:Y:S02]  /*0590*/  FADD R10, -R10, R14 ;  /* 0x0000000e0a0a7221 */ /* 0x000fe40000000100 */
[----:B------:R-:W2:Y:S01]  /*05a0*/  LDG.E.EL.128 R16, desc[UR4][R16.64] ;  /* 0x0000000410107981 */ /* 0x000ea2000c2e1d00 */
[----:B---3--:R-:W-:-:S06]  /*05b0*/  IMAD.WIDE R12, R24, 0x4, R12 ;  /* 0x00000004180c7825 */ /* 0x008fcc00078e020c */
[----:B------:R-:W2:Y:S01]  /*05c0*/  LDG.E.EL.128 R12, desc[UR4][R12.64] ;  /* 0x000000040c0c7981 */ /* 0x000ea2000c2e1d00 */
[----:B------:R-:W-:Y:S01]  /*05d0*/  FADD R7, R7, R29 ;  /* 0x0000001d07077221 */ /* 0x000fe20000000000 */
[C---:B------:R-:W-:Y:S01]  /*05e0*/  FMUL R29, R21.reuse, R6 ;  /* 0x00000006151d7220 */ /* 0x040fe20000400000 */
[----:B------:R-:W-:Y:S02]  /*05f0*/  FMUL R27, R21, R10 ;  /* 0x0000000a151b7220 */ /* 0x000fe40000400000 */
[----:B------:R-:W-:Y:S01]  /*0600*/  FADD R7, -R11, R7 ;  /* 0x000000070b077221 */ /* 0x000fe20000000100 */
[----:B------:R-:W-:-:S03]  /*0610*/  FADD R4, R4, R22 ;  /* 0x0000001604047221 */ /* 0x000fc60000000000 */
[----:B------:R-:W-:Y:S01]  /*0620*/  FMUL R22, R20, R7 ;  /* 0x0000000714167220 */ /* 0x000fe20000400000 */
[----:B------:R-:W-:Y:S01]  /*0630*/  FADD R11, -R11, R26 ;  /* 0x0000001a0b0b7221 */ /* 0x000fe20000000100 */
[----:B------:R-:W-:-:S03]  /*0640*/  FADD R4, -R8, R4 ;  /* 0x0000000408047221 */ /* 0x000fc60000000100 */
[----:B------:R-:W-:Y:S01]  /*0650*/  FMUL R20, R20, R11 ;  /* 0x0000000b14147220 */ /* 0x000fe20000400000 */
[----:B------:R-:W-:Y:S01]  /*0660*/  FADD R8, -R8, R28 ;  /* 0x0000001c08087221 */ /* 0x000fe20000000100 */
[----:B-1----:R-:W-:-:S04]  /*0670*/  IMAD.WIDE R30, R3, 0x4, R30 ;  /* 0x00000004031e7825 */ /* 0x002fc800078e021e */
[C-C-:B--2---:R-:W-:Y:S01]  /*0680*/  FFMA R21, R18.reuse, R29, R14.reuse ;  /* 0x0000001d12157223 */ /* 0x144fe2000000000e */
[----:B------:R-:W-:Y:S01]  /*0690*/  FFMA R14, R18, R27, R14 ;  /* 0x0000001b120e7223 */ /* 0x000fe2000000000e */
[----:B------:R-:W-:-:S04]  /*06a0*/  FADD R18, R5, R23 ;  /* 0x0000001705127221 */ /* 0x000fc80000000000 */
[----:B------:R-:W-:Y:S01]  /*06b0*/  FADD R5, -R9, R18 ;  /* 0x0000001209057221 */ /* 0x000fe20000000100 */
[----:B------:R-:W-:Y:S02]  /*06c0*/  FFMA R18, R19, R22, R15 ;  /* 0x0000001613127223 */ /* 0x000fe4000000000f */
[----:B------:R-:W1:Y:S01]  /*06d0*/  LDC.64 R22, c[0x0][0x250] ;  /* 0x00009400ff167b82 */ /* 0x000e620000000a00 */
[----:B------:R-:W-:Y:S01]  /*06e0*/  FADD R9, -R9, R25 ;  /* 0x0000001909097221 */ /* 0x000fe20000000100 */
[----:B------:R-:W-:Y:S01]  /*06f0*/  FFMA R15, R19, R20, R15 ;  /* 0x00000014130f7223 */ /* 0x000fe2000000000f */
[----:B------:R-:W-:Y:S01]  /*0700*/  FMUL R20, R2, R5 ;  /* 0x0000000502147220 */ /* 0x000fe20000400000 */
[----:B------:R-:W-:Y:S01]  /*0710*/  FMUL R25, R0, R4 ;  /* 0x0000000400197220 */ /* 0x000fe20000400000 */
[----:B------:R-:W-:Y:S01]  /*0720*/  FMUL R2, R2, R9 ;  /* 0x0000000902027220 */ /* 0x000fe20000400000 */
[----:B------:R-:W-:Y:S01]  /*0730*/  FMUL R19, R0, R8 ;  /* 0x0000000800137220 */ /* 0x000fe20000400000 */
[----:B------:R-:W-:-:S02]  /*0740*/  FFMA R0, R17, R20, R13 ;  /* 0x0000001411007223 */ /* 0x000fc4000000000d */
[----:B------:R-:W-:Y:S01]  /*0750*/  FFMA R13, R17, R2, R13 ;  /* 0x00000002110d7223 */ /* 0x000fe2000000000d */
[C-C-:B------:R-:W-:Y:S01]  /*0760*/  FFMA R2, R16.reuse, R25, R12.reuse ;  /* 0x0000001910027223 */ /* 0x140fe2000000000c */
[----:B------:R-:W-:Y:S01]  /*0770*/  FFMA R12, R16, R19, R12 ;  /* 0x00000013100c7223 */ /* 0x000fe2000000000c */
[C---:B------:R-:W-:Y:S02]  /*0780*/  FSETP.GEU.AND P6, PT, R15.reuse, RZ, PT ;  /* 0x000000ff0f00720b */ /* 0x040fe40003fce000 */
[----:B------:R-:W-:Y:S02]  /*0790*/  FSETP.GEU.AND P3, PT, R18, RZ, PT ;  /* 0x000000ff1200720b */ /* 0x000fe40003f6e000 */
[----:B------:R-:W-:Y:S02]  /*07a0*/  SEL R15, R15, RZ, P6 ;  /* 0x000000ff0f0f7207 */ /* 0x000fe40003000000 */
[----:B------:R-:W-:Y:S02]  /*07b0*/  FSETP.GEU.AND P5, PT, R14, RZ, PT ;  /* 0x000000ff0e00720b */ /* 0x000fe40003fae000 */
[----:B------:R-:W-:-:S02]  /*07c0*/  FSETP.GEU.AND P4, PT, R13, RZ, PT ;  /* 0x000000ff0d00720b */ /* 0x000fc40003f8e000 */
[----:B------:R-:W-:Y:S02]  /*07d0*/  FSETP.GEU.AND P0, PT, R12, RZ, PT ;  /* 0x000000ff0c00720b */ /* 0x000fe40003f0e000 */
[----:B------:R-:W-:Y:S02]  /*07e0*/  FSETP.GEU.AND P2, PT, R21, RZ, PT ;  /* 0x000000ff1500720b */ /* 0x000fe40003f4e000 */
[----:B------:R-:W-:Y:S02]  /*07f0*/  FSETP.GEU.AND P1, PT, R0, RZ, PT ;  /* 0x000000ff0000720b */ /* 0x000fe40003f2e000 */
[----:B------:R-:W-:Y:S02]  /*0800*/  FSETP.GEU.AND P6, PT, R2, RZ, PT ;  /* 0x000000ff0200720b */ /* 0x000fe40003fce000 */
[----:B------:R-:W-:Y:S01]  /*0810*/  SEL R19, R18, RZ, P3 ;  /* 0x000000ff12137207 */ /* 0x000fe20001800000 */
[----:B-1----:R-:W-:Y:S01]  /*0820*/  IMAD.WIDE R22, R3, 0x4, R22 ;  /* 0x0000000403167825 */ /* 0x002fe200078e0216 */
[----:B------:R-:W-:-:S02]  /*0830*/  SEL R14, R14, RZ, P5 ;  /* 0x000000ff0e0e7207 */ /* 0x000fc40002800000 */
[----:B------:R-:W-:Y:S02]  /*0840*/  SEL R13, R13, RZ, P4 ;  /* 0x000000ff0d0d7207 */ /* 0x000fe40002000000 */
[----:B------:R-:W-:Y:S02]  /*0850*/  SEL R18, R21, RZ, P2 ;  /* 0x000000ff15127207 */ /* 0x000fe40001000000 */
[----:B------:R-:W-:Y:S02]  /*0860*/  SEL R17, R0, RZ, P1 ;  /* 0x000000ff00117207 */ /* 0x000fe40000800000 */
[----:B------:R-:W-:Y:S02]  /*0870*/  SEL R16, R2, RZ, P6 ;  /* 0x000000ff02107207 */ /* 0x000fe40003000000 */
[----:B------:R-:W-:-:S03]  /*0880*/  SEL R12, R12, RZ, P0 ;  /* 0x000000ff0c0c7207 */ /* 0x000fc60000000000 */
[----:B------:R-:W-:Y:S04]  /*0890*/  STG.E.128 desc[UR4][R30.64], R16 ;  /* 0x000000101e007986 */ /* 0x000fe8000c101d04 */
[----:B------:R-:W-:Y:S04]  /*08a0*/  STG.E.128 desc[UR4][R30.64+0x800], R12 ;  /* 0x0008000c1e007986 */ /* 0x000fe8000c101d04 */
[----:B------:R-:W-:Y:S04]  /*08b0*/  STG.E.128 desc[UR4][R22.64], R4 ;  /* 0x0000000416007986 */ /* 0x000fe8000c101d04 */
[----:B------:R-:W-:Y:S01]  /*08c0*/  STG.E.128 desc[UR4][R22.64+0x800], R8 ;  /* 0x0008000816007986 */ /* 0x000fe2000c101d04 */
[----:B------:R-:W-:Y:S05]  /*08d0*/  EXIT ;  /* 0x000000000000794d */ /* 0x000fea0003800000 */
.L_x_0:
[----:B------:R-:W-:-:S00]  /*08e0*/  BRA `(.L_x_0) ;  /* 0xfffffffc00fc7947 */ /* 0x000fc0000383ffff */
[----:B------:R-:W-:-:S00]  /*08f0*/  NOP ;  /* 0x0000000000007918 */ /* 0x000fc00000000000 */
        /* <DEDUP_REMOVED lines=8> */
.L_x_1:


//--------------------- .nv.global.init           --------------------------
	.section	.nv.global.init,"aw",@progbits
.nv.global.init:
	.type		_$_str,@object
	.size		_$_str,(_$_str_$_2 - _$_str)
_$_str:
        /*0000*/ 	.byte	0x5f, 0x5f, 0x43, 0x55, 0x44, 0x41, 0x5f, 0x46, 0x54, 0x5a, 0x00
	.type		_$_str_$_2,@object
	.size		_$_str_$_2,(.L_1 - _$_str_$_2)
_$_str_$_2:
        /*000b*/ 	.byte	0x5f, 0x5f, 0x43, 0x55, 0x44, 0x41, 0x5f, 0x50, 0x52, 0x45, 0x43, 0x5f, 0x53, 0x51, 0x52, 0x54
        /*001b*/ 	.byte	0x00
.L_1:


//--------------------- .nv.constant0.triton_poi_fused__native_batch_norm_legit_no_training_add_native_batch_norm_backward_relu_32 --------------------------
	.section	.nv.constant0.triton_poi_fused__native_batch_norm_legit_no_training_add_native_batch_norm_backward_relu_32,"a",@progbits
	.sectionflags	@""
	.align	4
.nv.constant0.triton_poi_fused__native_batch_norm_legit_no_training_add_native_batch_norm_backward_relu_32:
	.zero		604
